//
// Generated by NVIDIA NVVM Compiler
//
// Compiler Build ID: CL-36424714
// Cuda compilation tools, release 13.0, V13.0.88
// Based on NVVM 20.0.0
//

.version 9.0
.target sm_100
.address_size 64

	// .globl	_Z10bfs_kernelPsPiS0_ys

.visible .entry _Z10bfs_kernelPsPiS0_ys(
	.param .u64 .ptr .align 1 _Z10bfs_kernelPsPiS0_ys_param_0,
	.param .u64 .ptr .align 1 _Z10bfs_kernelPsPiS0_ys_param_1,
	.param .u64 .ptr .align 1 _Z10bfs_kernelPsPiS0_ys_param_2,
	.param .u64 _Z10bfs_kernelPsPiS0_ys_param_3,
	.param .u16 _Z10bfs_kernelPsPiS0_ys_param_4
)
{
	.reg .pred 	%p<3>;
	.reg .b16 	%rs<3>;
	.reg .b32 	%r<7>;
	.reg .b64 	%rd<10>;

	ld.param.u64 	%rd2, [_Z10bfs_kernelPsPiS0_ys_param_0];
	ld.param.u64 	%rd3, [_Z10bfs_kernelPsPiS0_ys_param_1];
	ld.param.u64 	%rd4, [_Z10bfs_kernelPsPiS0_ys_param_3];
	ld.param.u16 	%rs1, [_Z10bfs_kernelPsPiS0_ys_param_4];
	mov.u32 	%r1, %tid.x;
	mov.u32 	%r2, %ntid.x;
	mov.u32 	%r3, %ctaid.x;
	mad.lo.s32 	%r4, %r2, %r3, %r1;
	cvt.s64.s32 	%rd1, %r4;
	mul.lo.s64 	%rd5, %rd4, %rd4;
	setp.le.u64 	%p1, %rd5, %rd1;
	@%p1 bra 	$L__BB0_3;
	cvta.to.global.u64 	%rd6, %rd2;
	shl.b64 	%rd7, %rd1, 1;
	add.s64 	%rd8, %rd6, %rd7;
	ld.global.u16 	%rs2, [%rd8];
	setp.ne.s16 	%p2, %rs2, %rs1;
	@%p2 bra 	$L__BB0_3;
	cvt.u32.u64 	%r5, %rd1;
	cvta.to.global.u64 	%rd9, %rd3;
	atom.global.max.s32 	%r6, [%rd9], %r5;
$L__BB0_3:
	ret;

}


// ===== COMPILED SASS (sm_100) =====

	.target	sm_100

	.elftype	@"ET_EXEC"


//--------------------- .note.nv.tkinfo           --------------------------
	.section	.note.nv.tkinfo,"",@"SHT_NOTE"
	.sectionflags	@"SHF_NOTE_NV_TKINFO"
	.tkinfo
        /*0018*/ 	.word	0x00000002
        /*0030*/ 	.string	""
        /*0030*/ 	.string	"ptxas"
        /*0030*/ 	.string	"Cuda compilation tools, release 13.0, V13.0.88"
        /*0030*/ 	.string	"Build cuda_13.0.r13.0/compiler.36424714_0"
        /*0030*/ 	.string	"-arch sm_100 -m 64 "



//--------------------- .note.nv.cuinfo           --------------------------
	.section	.note.nv.cuinfo,"",@"SHT_NOTE"
	.sectionflags	@"SHF_NOTE_NV_CUINFO"
        /*0018*/ 	.short	0x0002
        /*001a*/ 	.short	0x0064
        /*001c*/ 	.short	0x0082
	.zero		2


//--------------------- .nv.info                  --------------------------
	.section	.nv.info,"",@"SHT_CUDA_INFO"
	.align	4


	//----- nvinfo : EIATTR_REGCOUNT
	.align		4
        /*0000*/ 	.byte	0x04, 0x2f
        /*0002*/ 	.short	(.L_1 - .L_0)
	.align		4
.L_0:
        /*0004*/ 	.word	index@(_Z10bfs_kernelPsPiS0_ys)
        /*0008*/ 	.word	0x00000008


	//----- nvinfo : EIATTR_FRAME_SIZE
	.align		4
.L_1:
        /*000c*/ 	.byte	0x04, 0x11
        /*000e*/ 	.short	(.L_3 - .L_2)
	.align		4
.L_2:
        /*0010*/ 	.word	index@(_Z10bfs_kernelPsPiS0_ys)
        /*0014*/ 	.word	0x00000000


	//----- nvinfo : EIATTR_MIN_STACK_SIZE
	.align		4
.L_3:
        /*0018*/ 	.byte	0x04, 0x12
        /*001a*/ 	.short	(.L_5 - .L_4)
	.align		4
.L_4:
        /*001c*/ 	.word	index@(_Z10bfs_kernelPsPiS0_ys)
        /*0020*/ 	.word	0x00000000
.L_5:


//--------------------- .nv.compat                --------------------------
	.section	.nv.compat,"",@"SHT_CUDA_COMPAT_INFO"
	.align	4
        /*0000*/ 	.byte	0x02, 0x09, 0x00, 0x00, 0x02, 0x02, 0x01, 0x00, 0x02, 0x05, 0x05, 0x00, 0x03, 0x07, 0x01, 0x01
        /*0010*/ 	.byte	0x02, 0x03, 0x00, 0x00, 0x02, 0x06, 0x01, 0x00, 0x04, 0x0b, 0x08, 0x00, 0x09, 0x00, 0x00, 0x00
        /*0020*/ 	.byte	0x00, 0x00, 0x00, 0x00


//--------------------- .nv.info._Z10bfs_kernelPsPiS0_ys --------------------------
	.section	.nv.info._Z10bfs_kernelPsPiS0_ys,"",@"SHT_CUDA_INFO"
	.sectionflags	@""
	.align	4


	//----- nvinfo : EIATTR_CUDA_API_VERSION
	.align		4
        /*0000*/ 	.byte	0x04, 0x37
        /*0002*/ 	.short	(.L_7 - .L_6)
.L_6:
        /*0004*/ 	.word	0x00000082


	//----- nvinfo : EIATTR_KPARAM_INFO
	.align		4
.L_7:
        /*0008*/ 	.byte	0x04, 0x17
        /*000a*/ 	.short	(.L_9 - .L_8)
.L_8:
        /*000c*/ 	.word	0x00000000
        /*0010*/ 	.short	0x0004
        /*0012*/ 	.short	0x0020
        /*0014*/ 	.byte	0x00, 0xf0, 0x09, 0x00


	//----- nvinfo : EIATTR_KPARAM_INFO
	.align		4
.L_9:
        /*0018*/ 	.byte	0x04, 0x17
        /*001a*/ 	.short	(.L_11 - .L_10)
.L_10:
        /*001c*/ 	.word	0x00000000
        /*0020*/ 	.short	0x0003
        /*0022*/ 	.short	0x0018
        /*0024*/ 	.byte	0x00, 0xf0, 0x21, 0x00


	//----- nvinfo : EIATTR_KPARAM_INFO
	.align		4
.L_11:
        /*0028*/ 	.byte	0x04, 0x17
        /*002a*/ 	.short	(.L_13 - .L_12)
.L_12:
        /*002c*/ 	.word	0x00000000
        /*0030*/ 	.short	0x0002
        /*0032*/ 	.short	0x0010
        /*0034*/ 	.byte	0x00, 0xf5, 0x21, 0x00


	//----- nvinfo : EIATTR_KPARAM_INFO
	.align		4
.L_13:
        /*0038*/ 	.byte	0x04, 0x17
        /*003a*/ 	.short	(.L_15 - .L_14)
.L_14:
        /*003c*/ 	.word	0x00000000
        /*0040*/ 	.short	0x0001
        /*0042*/ 	.short	0x0008
        /*0044*/ 	.byte	0x00, 0xf5, 0x21, 0x00


	//----- nvinfo : EIATTR_KPARAM_INFO
	.align		4
.L_15:
        /*0048*/ 	.byte	0x04, 0x17
        /*004a*/ 	.short	(.L_17 - .L_16)
.L_16:
        /*004c*/ 	.word	0x00000000
        /*0050*/ 	.short	0x0000
        /*0052*/ 	.short	0x0000
        /*0054*/ 	.byte	0x00, 0xf5, 0x21, 0x00


	//----- nvinfo : EIATTR_SPARSE_MMA_MASK
	.align		4
.L_17:
        /*0058*/ 	.byte	0x03, 0x50
        /*005a*/ 	.short	0x0000


	//----- nvinfo : EIATTR_MAXREG_COUNT
	.align		4
        /*005c*/ 	.byte	0x03, 0x1b
        /*005e*/ 	.short	0x00ff


	//----- nvinfo : EIATTR_MERCURY_ISA_VERSION
	.align		4
        /*0060*/ 	.byte	0x03, 0x5f
        /*0062*/ 	.short	0x0101


	//----- nvinfo : EIATTR_INT_WARP_WIDE_INSTR_OFFSETS
	.align		4
        /*0064*/ 	.byte	0x04, 0x31
        /*0066*/ 	.short	(.L_19 - .L_18)


	//   ....[0]....
.L_18:
        /*0068*/ 	.word	0x000001b0


	//   ....[1]....
        /*006c*/ 	.word	0x000001c0


	//----- nvinfo : EIATTR_VRC_CTA_INIT_COUNT
	.align		4
.L_19:
        /*0070*/ 	.byte	0x02, 0x4a
	.zero		1
	.zero		1


	//----- nvinfo : EIATTR_EXIT_INSTR_OFFSETS
	.align		4
        /*0074*/ 	.byte	0x04, 0x1c
        /*0076*/ 	.short	(.L_21 - .L_20)


	//   ....[0]....
.L_20:
        /*0078*/ 	.word	0x000000e0


	//   ....[1]....
        /*007c*/ 	.word	0x00000180


	//   ....[2]....
        /*0080*/ 	.word	0x00000210


	//----- nvinfo : EIATTR_CBANK_PARAM_SIZE
	.align		4
.L_21:
        /*0084*/ 	.byte	0x03, 0x19
        /*0086*/ 	.short	0x0022


	//----- nvinfo : EIATTR_PARAM_CBANK
	.align		4
        /*0088*/ 	.byte	0x04, 0x0a
        /*008a*/ 	.short	(.L_23 - .L_22)
	.align		4
.L_22:
        /*008c*/ 	.word	index@(.nv.constant0._Z10bfs_kernelPsPiS0_ys)
        /*0090*/ 	.short	0x0380
        /*0092*/ 	.short	0x0022


	//----- nvinfo : EIATTR_SW_WAR
	.align		4
.L_23:
        /*0094*/ 	.byte	0x04, 0x36
        /*0096*/ 	.short	(.L_25 - .L_24)
.L_24:
        /*0098*/ 	.word	0x00000008
.L_25:


//--------------------- .nv.callgraph             --------------------------
	.section	.nv.callgraph,"",@"SHT_CUDA_CALLGRAPH"
	.align	4
	.sectionentsize	8
	.align		4
        /*0000*/ 	.word	0x00000000
	.align		4
        /*0004*/ 	.word	0xffffffff
	.align		4
        /*0008*/ 	.word	0x00000000
	.align		4
        /*000c*/ 	.word	0xfffffffe
	.align		4
        /*0010*/ 	.word	0x00000000
	.align		4
        /*0014*/ 	.word	0xfffffffd
	.align		4
        /*0018*/ 	.word	0x00000000
	.align		4
        /*001c*/ 	.word	0xfffffffc


//--------------------- .text._Z10bfs_kernelPsPiS0_ys --------------------------
	.section	.text._Z10bfs_kernelPsPiS0_ys,"ax",@progbits
	.align	128
        .global         _Z10bfs_kernelPsPiS0_ys
        .type           _Z10bfs_kernelPsPiS0_ys,@function
        .size           _Z10bfs_kernelPsPiS0_ys,(.L_x_1 - _Z10bfs_kernelPsPiS0_ys)
        .other          _Z10bfs_kernelPsPiS0_ys,@"STO_CUDA_ENTRY STV_DEFAULT"
_Z10bfs_kernelPsPiS0_ys:
.text._Z10bfs_kernelPsPiS0_ys:
[----:B------:R-:W-:Y:S01]  /*0000*/  LDC R1, c[0x0][0x37c] ;  /* 0x0000df00ff017b82 */ /* 0x000fe20000000800 */
[----:B------:R-:W0:Y:S01]  /*0010*/  S2R R0, SR_TID.X ;  /* 0x0000000000007919 */ /* 0x000e220000002100 */
[----:B------:R-:W1:Y:S01]  /*0020*/  LDCU.64 UR6, c[0x0][0x398] ;  /* 0x00007300ff0677ac */ /* 0x000e620008000a00 */
[----:B------:R-:W0:Y:S01]  /*0030*/  S2R R3, SR_CTAID.X ;  /* 0x0000000000037919 */ /* 0x000e220000002500 */
[----:B------:R-:W0:Y:S01]  /*0040*/  LDCU UR5, c[0x0][0x360] ;  /* 0x00006c00ff0577ac */ /* 0x000e220008000800 */
[----:B-1----:R-:W-:Y:S02]  /*0050*/  UIMAD UR4, UR7, UR6, URZ ;  /* 0x00000006070472a4 */ /* 0x002fe4000f8e02ff */
[----:B------:R-:W-:Y:S02]  /*0060*/  UIMAD.WIDE.U32 UR8, UR6, UR6, URZ ;  /* 0x00000006060872a5 */ /* 0x000fe4000f8e00ff */
[----:B------:R-:W-:-:S04]  /*0070*/  UIMAD UR4, UR6, UR7, UR4 ;  /* 0x00000007060472a4 */ /* 0x000fc8000f8e0204 */
[----:B------:R-:W-:-:S06]  /*0080*/  UIADD3 UR4, UPT, UPT, UR9, UR4, URZ ;  /* 0x0000000409047290 */ /* 0x000fcc000fffe0ff */
[----:B------:R-:W-:Y:S02]  /*0090*/  IMAD.U32 R2, RZ, RZ, UR4 ;  /* 0x00000004ff027e24 */ /* 0x000fe4000f8e00ff */
[----:B0-----:R-:W-:-:S05]  /*00a0*/  IMAD R0, R3, UR5, R0 ;  /* 0x0000000503007c24 */ /* 0x001fca000f8e0200 */
[----:B------:R-:W-:Y:S02]  /*00b0*/  ISETP.LT.U32.AND P0, PT, R0, UR8, PT ;  /* 0x0000000800007c0c */ /* 0x000fe4000bf01070 */
[----:B------:R-:W-:-:S04]  /*00c0*/  SHF.R.S32.HI R3, RZ, 0x1f, R0 ;  /* 0x0000001fff037819 */ /* 0x000fc80000011400 */
[----:B------:R-:W-:-:S13]  /*00d0*/  ISETP.GT.U32.AND.EX P0, PT, R2, R3, PT, P0 ;  /* 0x000000030200720c */ /* 0x000fda0003f04100 */
[----:B------:R-:W-:Y:S05]  /*00e0*/  @!P0 EXIT ;  /* 0x000000000000894d */ /* 0x000fea0003800000 */
[----:B------:R-:W0:Y:S01]  /*00f0*/  LDCU.64 UR4, c[0x0][0x380] ;  /* 0x00007000ff0477ac */ /* 0x000e220008000a00 */
[----:B------:R-:W1:Y:S01]  /*0100*/  LDCU.64 UR6, c[0x0][0x358] ;  /* 0x00006b00ff0677ac */ /* 0x000e620008000a00 */
[C---:B0-----:R-:W-:Y:S01]  /*0110*/  LEA R2, P0, R0.reuse, UR4, 0x1 ;  /* 0x0000000400027c11 */ /* 0x041fe2000f8008ff */
[----:B------:R-:W0:Y:S03]  /*0120*/  LDCU.U16 UR4, c[0x0][0x3a0] ;  /* 0x00007400ff0477ac */ /* 0x000e260008000400 */
[----:B------:R-:W-:-:S05]  /*0130*/  LEA.HI.X R3, R0, UR5, R3, 0x1, P0 ;  /* 0x0000000500037c11 */ /* 0x000fca00080f0c03 */
[----:B-1----:R-:W2:Y:S01]  /*0140*/  LDG.E.U16 R2, desc[UR6][R2.64] ;  /* 0x0000000602027981 */ /* 0x002ea2000c1e1500 */
[----:B0-----:R-:W-:Y:S01]  /*0150*/  UPRMT UR4, UR4, 0x9910, URZ ;  /* 0x0000991004047896 */ /* 0x001fe200080000ff */
[----:B--2---:R-:W-:-:S05]  /*0160*/  PRMT R4, R2, 0x9910, RZ ;  /* 0x0000991002047816 */ /* 0x004fca00000000ff */
[----:B------:R-:W-:-:S13]  /*0170*/  ISETP.NE.AND P0, PT, R4, UR4, PT ;  /* 0x0000000404007c0c */ /* 0x000fda000bf05270 */
[----:B------:R-:W-:Y:S05]  /*0180*/  @P0 EXIT ;  /* 0x000000000000094d */ /* 0x000fea0003800000 */
[----:B------:R-:W0:Y:S01]  /*0190*/  S2R R4, SR_LANEID ;  /* 0x0000000000047919 */ /* 0x000e220000000000 */
[----:B------:R-:W1:Y:S01]  /*01a0*/  LDC.64 R2, c[0x0][0x388] ;  /* 0x0000e200ff027b82 */ /* 0x000e620000000a00 */
[----:B------:R-:W-:Y:S01]  /*01b0*/  VOTEU.ANY UR4, UPT, PT ;  /* 0x0000000000047886 */ /* 0x000fe200038e0100 */
[----:B------:R-:W-:Y:S01]  /*01c0*/  CREDUX.MAX.S32 UR5, R0 ;  /* 0x00000000000572cc */ /* 0x000fe20000000200 */
[----:B------:R-:W-:-:S12]  /*01d0*/  UFLO.U32 UR4, UR4 ;  /* 0x00000004000472bd */ /* 0x000fd800080e0000 */
[----:B------:R-:W-:Y:S01]  /*01e0*/  IMAD.U32 R5, RZ, RZ, UR5 ;  /* 0x00000005ff057e24 */ /* 0x000fe2000f8e00ff */
[----:B0-----:R-:W-:-:S13]  /*01f0*/  ISETP.EQ.U32.AND P0, PT, R4, UR4, PT ;  /* 0x0000000404007c0c */ /* 0x001fda000bf02070 */
[----:B-1----:R-:W-:Y:S01]  /*0200*/  @P0 REDG.E.MAX.S32.STRONG.GPU desc[UR6][R2.64], R5 ;  /* 0x000000050200098e */ /* 0x002fe2000d12e306 */
[----:B------:R-:W-:Y:S05]  /*0210*/  EXIT ;  /* 0x000000000000794d */ /* 0x000fea0003800000 */
.L_x_0:
[----:B------:R-:W-:-:S00]  /*0220*/  BRA `(.L_x_0) ;  /* 0xfffffffc00fc7947 */ /* 0x000fc0000383ffff */
[----:B------:R-:W-:-:S00]  /*0230*/  NOP ;  /* 0x0000000000007918 */ /* 0x000fc00000000000 */
        /* <DEDUP_REMOVED lines=12> */
.L_x_1:


//--------------------- .nv.shared.reserved.0     --------------------------
	.section	.nv.shared.reserved.0,"aw",@nobits
	.weak		__nv_reservedSMEM_offset_0_alias
	.size		__nv_reservedSMEM_offset_0_alias, 0, 64
	.other		__nv_reservedSMEM_offset_0_alias,@"STO_CUDA_RESERVED_SHARED STV_DEFAULT"
__nv_reservedSMEM_offset_0_alias:
	.zero		0
	.zero		64


//--------------------- .nv.constant0._Z10bfs_kernelPsPiS0_ys --------------------------
	.section	.nv.constant0._Z10bfs_kernelPsPiS0_ys,"a",@progbits
	.sectionflags	@""
	.align	4
.nv.constant0._Z10bfs_kernelPsPiS0_ys:
	.zero		930


//--------------------- SYMBOLS --------------------------

	.type		.nv.reservedSmem.offset0,@object
	.size		.nv.reservedSmem.offset0,0x4
